//
// Generated by NVIDIA NVVM Compiler
//
// Compiler Build ID: CL-36424714
// Cuda compilation tools, release 13.0, V13.0.88
// Based on NVVM 20.0.0
//

.version 9.0
.target sm_100
.address_size 64

	// .globl	_Z9addKernelPKiS0_Pii

.visible .entry _Z9addKernelPKiS0_Pii(
	.param .u64 .ptr .align 1 _Z9addKernelPKiS0_Pii_param_0,
	.param .u64 .ptr .align 1 _Z9addKernelPKiS0_Pii_param_1,
	.param .u64 .ptr .align 1 _Z9addKernelPKiS0_Pii_param_2,
	.param .u32 _Z9addKernelPKiS0_Pii_param_3
)
{
	.reg .pred 	%p<2>;
	.reg .b32 	%r<9>;
	.reg .b64 	%rd<11>;

	ld.param.u64 	%rd1, [_Z9addKernelPKiS0_Pii_param_0];
	ld.param.u64 	%rd2, [_Z9addKernelPKiS0_Pii_param_1];
	ld.param.u64 	%rd3, [_Z9addKernelPKiS0_Pii_param_2];
	ld.param.u32 	%r2, [_Z9addKernelPKiS0_Pii_param_3];
	mov.u32 	%r3, %tid.x;
	mov.u32 	%r4, %ctaid.x;
	mov.u32 	%r5, %ntid.x;
	mad.lo.s32 	%r1, %r4, %r5, %r3;
	setp.ge.s32 	%p1, %r1, %r2;
	@%p1 bra 	$L__BB0_2;
	cvta.to.global.u64 	%rd4, %rd1;
	cvta.to.global.u64 	%rd5, %rd2;
	cvta.to.global.u64 	%rd6, %rd3;
	mul.wide.s32 	%rd7, %r1, 4;
	add.s64 	%rd8, %rd4, %rd7;
	ld.global.u32 	%r6, [%rd8];
	add.s64 	%rd9, %rd5, %rd7;
	ld.global.u32 	%r7, [%rd9];
	add.s32 	%r8, %r7, %r6;
	add.s64 	%rd10, %rd6, %rd7;
	st.global.u32 	[%rd10], %r8;
$L__BB0_2:
	ret;

}


// ===== COMPILED SASS (sm_100) =====

	.target	sm_100

	.elftype	@"ET_EXEC"


//--------------------- .note.nv.tkinfo           --------------------------
	.section	.note.nv.tkinfo,"",@"SHT_NOTE"
	.sectionflags	@"SHF_NOTE_NV_TKINFO"
	.tkinfo
        /*0018*/ 	.word	0x00000002
        /*0030*/ 	.string	""
        /*0030*/ 	.string	"ptxas"
        /*0030*/ 	.string	"Cuda compilation tools, release 13.0, V13.0.88"
        /*0030*/ 	.string	"Build cuda_13.0.r13.0/compiler.36424714_0"
        /*0030*/ 	.string	"-arch sm_100 -m 64 "



//--------------------- .note.nv.cuinfo           --------------------------
	.section	.note.nv.cuinfo,"",@"SHT_NOTE"
	.sectionflags	@"SHF_NOTE_NV_CUINFO"
        /*0018*/ 	.short	0x0002
        /*001a*/ 	.short	0x0064
        /*001c*/ 	.short	0x0082
	.zero		2


//--------------------- .nv.info                  --------------------------
	.section	.nv.info,"",@"SHT_CUDA_INFO"
	.align	4


	//----- nvinfo : EIATTR_REGCOUNT
	.align		4
        /*0000*/ 	.byte	0x04, 0x2f
        /*0002*/ 	.short	(.L_1 - .L_0)
	.align		4
.L_0:
        /*0004*/ 	.word	index@(_Z9addKernelPKiS0_Pii)
        /*0008*/ 	.word	0x0000000c


	//----- nvinfo : EIATTR_FRAME_SIZE
	.align		4
.L_1:
        /*000c*/ 	.byte	0x04, 0x11
        /*000e*/ 	.short	(.L_3 - .L_2)
	.align		4
.L_2:
        /*0010*/ 	.word	index@(_Z9addKernelPKiS0_Pii)
        /*0014*/ 	.word	0x00000000


	//----- nvinfo : EIATTR_MIN_STACK_SIZE
	.align		4
.L_3:
        /*0018*/ 	.byte	0x04, 0x12
        /*001a*/ 	.short	(.L_5 - .L_4)
	.align		4
.L_4:
        /*001c*/ 	.word	index@(_Z9addKernelPKiS0_Pii)
        /*0020*/ 	.word	0x00000000
.L_5:


//--------------------- .nv.compat                --------------------------
	.section	.nv.compat,"",@"SHT_CUDA_COMPAT_INFO"
	.align	4
        /*0000*/ 	.byte	0x02, 0x09, 0x00, 0x00, 0x02, 0x02, 0x01, 0x00, 0x02, 0x05, 0x05, 0x00, 0x03, 0x07, 0x01, 0x01
        /*0010*/ 	.byte	0x02, 0x03, 0x00, 0x00, 0x02, 0x06, 0x01, 0x00, 0x04, 0x0b, 0x08, 0x00, 0x09, 0x00, 0x00, 0x00
        /*0020*/ 	.byte	0x00, 0x00, 0x00, 0x00


//--------------------- .nv.info._Z9addKernelPKiS0_Pii --------------------------
	.section	.nv.info._Z9addKernelPKiS0_Pii,"",@"SHT_CUDA_INFO"
	.sectionflags	@""
	.align	4


	//----- nvinfo : EIATTR_CUDA_API_VERSION
	.align		4
        /*0000*/ 	.byte	0x04, 0x37
        /*0002*/ 	.short	(.L_7 - .L_6)
.L_6:
        /*0004*/ 	.word	0x00000082


	//----- nvinfo : EIATTR_KPARAM_INFO
	.align		4
.L_7:
        /*0008*/ 	.byte	0x04, 0x17
        /*000a*/ 	.short	(.L_9 - .L_8)
.L_8:
        /*000c*/ 	.word	0x00000000
        /*0010*/ 	.short	0x0003
        /*0012*/ 	.short	0x0018
        /*0014*/ 	.byte	0x00, 0xf0, 0x11, 0x00


	//----- nvinfo : EIATTR_KPARAM_INFO
	.align		4
.L_9:
        /*0018*/ 	.byte	0x04, 0x17
        /*001a*/ 	.short	(.L_11 - .L_10)
.L_10:
        /*001c*/ 	.word	0x00000000
        /*0020*/ 	.short	0x0002
        /*0022*/ 	.short	0x0010
        /*0024*/ 	.byte	0x00, 0xf5, 0x21, 0x00


	//----- nvinfo : EIATTR_KPARAM_INFO
	.align		4
.L_11:
        /*0028*/ 	.byte	0x04, 0x17
        /*002a*/ 	.short	(.L_13 - .L_12)
.L_12:
        /*002c*/ 	.word	0x00000000
        /*0030*/ 	.short	0x0001
        /*0032*/ 	.short	0x0008
        /*0034*/ 	.byte	0x00, 0xf5, 0x21, 0x00


	//----- nvinfo : EIATTR_KPARAM_INFO
	.align		4
.L_13:
        /*0038*/ 	.byte	0x04, 0x17
        /*003a*/ 	.short	(.L_15 - .L_14)
.L_14:
        /*003c*/ 	.word	0x00000000
        /*0040*/ 	.short	0x0000
        /*0042*/ 	.short	0x0000
        /*0044*/ 	.byte	0x00, 0xf5, 0x21, 0x00


	//----- nvinfo : EIATTR_SPARSE_MMA_MASK
	.align		4
.L_15:
        /*0048*/ 	.byte	0x03, 0x50
        /*004a*/ 	.short	0x0000


	//----- nvinfo : EIATTR_MAXREG_COUNT
	.align		4
        /*004c*/ 	.byte	0x03, 0x1b
        /*004e*/ 	.short	0x00ff


	//----- nvinfo : EIATTR_MERCURY_ISA_VERSION
	.align		4
        /*0050*/ 	.byte	0x03, 0x5f
        /*0052*/ 	.short	0x0101


	//----- nvinfo : EIATTR_VRC_CTA_INIT_COUNT
	.align		4
        /*0054*/ 	.byte	0x02, 0x4a
	.zero		1
	.zero		1


	//----- nvinfo : EIATTR_EXIT_INSTR_OFFSETS
	.align		4
        /*0058*/ 	.byte	0x04, 0x1c
        /*005a*/ 	.short	(.L_17 - .L_16)


	//   ....[0]....
.L_16:
        /*005c*/ 	.word	0x00000070


	//   ....[1]....
        /*0060*/ 	.word	0x00000130


	//----- nvinfo : EIATTR_CBANK_PARAM_SIZE
	.align		4
.L_17:
        /*0064*/ 	.byte	0x03, 0x19
        /*0066*/ 	.short	0x001c


	//----- nvinfo : EIATTR_PARAM_CBANK
	.align		4
        /*0068*/ 	.byte	0x04, 0x0a
        /*006a*/ 	.short	(.L_19 - .L_18)
	.align		4
.L_18:
        /*006c*/ 	.word	index@(.nv.constant0._Z9addKernelPKiS0_Pii)
        /*0070*/ 	.short	0x0380
        /*0072*/ 	.short	0x001c


	//----- nvinfo : EIATTR_SW_WAR
	.align		4
.L_19:
        /*0074*/ 	.byte	0x04, 0x36
        /*0076*/ 	.short	(.L_21 - .L_20)
.L_20:
        /*0078*/ 	.word	0x00000008
.L_21:


//--------------------- .nv.callgraph             --------------------------
	.section	.nv.callgraph,"",@"SHT_CUDA_CALLGRAPH"
	.align	4
	.sectionentsize	8
	.align		4
        /*0000*/ 	.word	0x00000000
	.align		4
        /*0004*/ 	.word	0xffffffff
	.align		4
        /*0008*/ 	.word	0x00000000
	.align		4
        /*000c*/ 	.word	0xfffffffe
	.align		4
        /*0010*/ 	.word	0x00000000
	.align		4
        /*0014*/ 	.word	0xfffffffd
	.align		4
        /*0018*/ 	.word	0x00000000
	.align		4
        /*001c*/ 	.word	0xfffffffc


//--------------------- .text._Z9addKernelPKiS0_Pii --------------------------
	.section	.text._Z9addKernelPKiS0_Pii,"ax",@progbits
	.align	128
        .global         _Z9addKernelPKiS0_Pii
        .type           _Z9addKernelPKiS0_Pii,@function
        .size           _Z9addKernelPKiS0_Pii,(.L_x_1 - _Z9addKernelPKiS0_Pii)
        .other          _Z9addKernelPKiS0_Pii,@"STO_CUDA_ENTRY STV_DEFAULT"
_Z9addKernelPKiS0_Pii:
.text._Z9addKernelPKiS0_Pii:
[----:B------:R-:W-:Y:S01]  /*0000*/  LDC R1, c[0x0][0x37c] ;  /* 0x0000df00ff017b82 */ /* 0x000fe20000000800 */
[----:B------:R-:W0:Y:S07]  /*0010*/  S2R R9, SR_TID.X ;  /* 0x0000000000097919 */ /* 0x000e2e0000002100 */
[----:B------:R-:W0:Y:S01]  /*0020*/  S2UR UR4, SR_CTAID.X ;  /* 0x00000000000479c3 */ /* 0x000e220000002500 */
[----:B------:R-:W1:Y:S07]  /*0030*/  LDCU UR5, c[0x0][0x398] ;  /* 0x00007300ff0577ac */ /* 0x000e6e0008000800 */
[----:B------:R-:W0:Y:S02]  /*0040*/  LDC R0, c[0x0][0x360] ;  /* 0x0000d800ff007b82 */ /* 0x000e240000000800 */
[----:B0-----:R-:W-:-:S05]  /*0050*/  IMAD R9, R0, UR4, R9 ;  /* 0x0000000400097c24 */ /* 0x001fca000f8e0209 */
[----:B-1----:R-:W-:-:S13]  /*0060*/  ISETP.GE.AND P0, PT, R9, UR5, PT ;  /* 0x0000000509007c0c */ /* 0x002fda000bf06270 */
[----:B------:R-:W-:Y:S05]  /*0070*/  @P0 EXIT ;  /* 0x000000000000094d */ /* 0x000fea0003800000 */
[----:B------:R-:W0:Y:S01]  /*0080*/  LDC.64 R2, c[0x0][0x380] ;  /* 0x0000e000ff027b82 */ /* 0x000e220000000a00 */
[----:B------:R-:W1:Y:S07]  /*0090*/  LDCU.64 UR4, c[0x0][0x358] ;  /* 0x00006b00ff0477ac */ /* 0x000e6e0008000a00 */
[----:B------:R-:W2:Y:S08]  /*00a0*/  LDC.64 R4, c[0x0][0x388] ;  /* 0x0000e200ff047b82 */ /* 0x000eb00000000a00 */
[----:B------:R-:W3:Y:S01]  /*00b0*/  LDC.64 R6, c[0x0][0x390] ;  /* 0x0000e400ff067b82 */ /* 0x000ee20000000a00 */
[----:B0-----:R-:W-:-:S06]  /*00c0*/  IMAD.WIDE R2, R9, 0x4, R2 ;  /* 0x0000000409027825 */ /* 0x001fcc00078e0202 */
[----:B-1----:R-:W4:Y:S01]  /*00d0*/  LDG.E R2, desc[UR4][R2.64] ;  /* 0x0000000402027981 */ /* 0x002f22000c1e1900 */
[----:B--2---:R-:W-:-:S06]  /*00e0*/  IMAD.WIDE R4, R9, 0x4, R4 ;  /* 0x0000000409047825 */ /* 0x004fcc00078e0204 */
[----:B------:R-:W4:Y:S01]  /*00f0*/  LDG.E R5, desc[UR4][R4.64] ;  /* 0x0000000404057981 */ /* 0x000f22000c1e1900 */
[----:B---3--:R-:W-:Y:S01]  /*0100*/  IMAD.WIDE R6, R9, 0x4, R6 ;  /* 0x0000000409067825 */ /* 0x008fe200078e0206 */
[----:B----4-:R-:W-:-:S05]  /*0110*/  IADD3 R9, PT, PT, R2, R5, RZ ;  /* 0x0000000502097210 */ /* 0x010fca0007ffe0ff */
[----:B------:R-:W-:Y:S01]  /*0120*/  STG.E desc[UR4][R6.64], R9 ;  /* 0x0000000906007986 */ /* 0x000fe2000c101904 */
[----:B------:R-:W-:Y:S05]  /*0130*/  EXIT ;  /* 0x000000000000794d */ /* 0x000fea0003800000 */
.L_x_0:
[----:B------:R-:W-:-:S00]  /*0140*/  BRA `(.L_x_0) ;  /* 0xfffffffc00fc7947 */ /* 0x000fc0000383ffff */
[----:B------:R-:W-:-:S00]  /*0150*/  NOP ;  /* 0x0000000000007918 */ /* 0x000fc00000000000 */
        /* <DEDUP_REMOVED lines=10> */
.L_x_1:


//--------------------- .nv.shared.reserved.0     --------------------------
	.section	.nv.shared.reserved.0,"aw",@nobits
	.weak		__nv_reservedSMEM_offset_0_alias
	.size		__nv_reservedSMEM_offset_0_alias, 0, 64
	.other		__nv_reservedSMEM_offset_0_alias,@"STO_CUDA_RESERVED_SHARED STV_DEFAULT"
__nv_reservedSMEM_offset_0_alias:
	.zero		0
	.zero		64


//--------------------- .nv.constant0._Z9addKernelPKiS0_Pii --------------------------
	.section	.nv.constant0._Z9addKernelPKiS0_Pii,"a",@progbits
	.sectionflags	@""
	.align	4
.nv.constant0._Z9addKernelPKiS0_Pii:
	.zero		924


//--------------------- SYMBOLS --------------------------

	.type		.nv.reservedSmem.offset0,@object
	.size		.nv.reservedSmem.offset0,0x4
